//
// Generated by NVIDIA NVVM Compiler
//
// Compiler Build ID: CL-36424714
// Cuda compilation tools, release 13.0, V13.0.88
// Based on NVVM 20.0.0
//

.version 9.0
.target sm_100
.address_size 64

	// .globl	_Z20kernelCalcNewLatticePiS_Pdi

.visible .entry _Z20kernelCalcNewLatticePiS_Pdi(
	.param .u64 .ptr .align 1 _Z20kernelCalcNewLatticePiS_Pdi_param_0,
	.param .u64 .ptr .align 1 _Z20kernelCalcNewLatticePiS_Pdi_param_1,
	.param .u64 .ptr .align 1 _Z20kernelCalcNewLatticePiS_Pdi_param_2,
	.param .u32 _Z20kernelCalcNewLatticePiS_Pdi_param_3
)
{
	.reg .pred 	%p<3>;
	.reg .b32 	%r<85>;
	.reg .b64 	%rd<64>;
	.reg .b64 	%fd<77>;

	ld.param.u64 	%rd3, [_Z20kernelCalcNewLatticePiS_Pdi_param_0];
	ld.param.u64 	%rd4, [_Z20kernelCalcNewLatticePiS_Pdi_param_1];
	ld.param.u64 	%rd5, [_Z20kernelCalcNewLatticePiS_Pdi_param_2];
	ld.param.u32 	%r3, [_Z20kernelCalcNewLatticePiS_Pdi_param_3];
	cvta.to.global.u64 	%rd6, %rd5;
	cvta.to.global.u64 	%rd1, %rd3;
	cvta.to.global.u64 	%rd2, %rd4;
	mov.u32 	%r1, %ctaid.x;
	mov.u32 	%r2, %tid.x;
	add.s32 	%r4, %r3, %r1;
	add.s32 	%r5, %r3, %r2;
	add.s32 	%r6, %r5, -2;
	add.s32 	%r7, %r4, -2;
	rem.s32 	%r8, %r7, %r3;
	mul.lo.s32 	%r9, %r8, %r3;
	rem.s32 	%r10, %r6, %r3;
	ld.global.f64 	%fd2, [%rd6];
	add.s32 	%r11, %r9, %r10;
	mul.wide.s32 	%rd7, %r11, 4;
	add.s64 	%rd8, %rd1, %rd7;
	ld.global.u32 	%r12, [%rd8];
	cvt.rn.f64.s32 	%fd3, %r12;
	fma.rn.f64 	%fd4, %fd2, %fd3, 0d0000000000000000;
	add.s32 	%r13, %r5, -1;
	rem.s32 	%r14, %r13, %r3;
	ld.global.f64 	%fd5, [%rd6+8];
	add.s32 	%r15, %r9, %r14;
	mul.wide.s32 	%rd9, %r15, 4;
	add.s64 	%rd10, %rd1, %rd9;
	ld.global.u32 	%r16, [%rd10];
	cvt.rn.f64.s32 	%fd6, %r16;
	fma.rn.f64 	%fd7, %fd5, %fd6, %fd4;
	rem.s32 	%r17, %r5, %r3;
	ld.global.f64 	%fd8, [%rd6+16];
	add.s32 	%r18, %r9, %r17;
	mul.wide.s32 	%rd11, %r18, 4;
	add.s64 	%rd12, %rd1, %rd11;
	ld.global.u32 	%r19, [%rd12];
	cvt.rn.f64.s32 	%fd9, %r19;
	fma.rn.f64 	%fd10, %fd8, %fd9, %fd7;
	add.s32 	%r20, %r5, 1;
	rem.s32 	%r21, %r20, %r3;
	ld.global.f64 	%fd11, [%rd6+24];
	add.s32 	%r22, %r9, %r21;
	mul.wide.s32 	%rd13, %r22, 4;
	add.s64 	%rd14, %rd1, %rd13;
	ld.global.u32 	%r23, [%rd14];
	cvt.rn.f64.s32 	%fd12, %r23;
	fma.rn.f64 	%fd13, %fd11, %fd12, %fd10;
	add.s32 	%r24, %r5, 2;
	rem.s32 	%r25, %r24, %r3;
	ld.global.f64 	%fd14, [%rd6+32];
	add.s32 	%r26, %r9, %r25;
	mul.wide.s32 	%rd15, %r26, 4;
	add.s64 	%rd16, %rd1, %rd15;
	ld.global.u32 	%r27, [%rd16];
	cvt.rn.f64.s32 	%fd15, %r27;
	fma.rn.f64 	%fd16, %fd14, %fd15, %fd13;
	add.s32 	%r28, %r4, -1;
	rem.s32 	%r29, %r28, %r3;
	mul.lo.s32 	%r30, %r29, %r3;
	ld.global.f64 	%fd17, [%rd6+40];
	add.s32 	%r31, %r30, %r10;
	mul.wide.s32 	%rd17, %r31, 4;
	add.s64 	%rd18, %rd1, %rd17;
	ld.global.u32 	%r32, [%rd18];
	cvt.rn.f64.s32 	%fd18, %r32;
	fma.rn.f64 	%fd19, %fd17, %fd18, %fd16;
	ld.global.f64 	%fd20, [%rd6+48];
	add.s32 	%r33, %r30, %r14;
	mul.wide.s32 	%rd19, %r33, 4;
	add.s64 	%rd20, %rd1, %rd19;
	ld.global.u32 	%r34, [%rd20];
	cvt.rn.f64.s32 	%fd21, %r34;
	fma.rn.f64 	%fd22, %fd20, %fd21, %fd19;
	ld.global.f64 	%fd23, [%rd6+56];
	add.s32 	%r35, %r30, %r17;
	mul.wide.s32 	%rd21, %r35, 4;
	add.s64 	%rd22, %rd1, %rd21;
	ld.global.u32 	%r36, [%rd22];
	cvt.rn.f64.s32 	%fd24, %r36;
	fma.rn.f64 	%fd25, %fd23, %fd24, %fd22;
	ld.global.f64 	%fd26, [%rd6+64];
	add.s32 	%r37, %r30, %r21;
	mul.wide.s32 	%rd23, %r37, 4;
	add.s64 	%rd24, %rd1, %rd23;
	ld.global.u32 	%r38, [%rd24];
	cvt.rn.f64.s32 	%fd27, %r38;
	fma.rn.f64 	%fd28, %fd26, %fd27, %fd25;
	ld.global.f64 	%fd29, [%rd6+72];
	add.s32 	%r39, %r30, %r25;
	mul.wide.s32 	%rd25, %r39, 4;
	add.s64 	%rd26, %rd1, %rd25;
	ld.global.u32 	%r40, [%rd26];
	cvt.rn.f64.s32 	%fd30, %r40;
	fma.rn.f64 	%fd31, %fd29, %fd30, %fd28;
	rem.s32 	%r41, %r4, %r3;
	mul.lo.s32 	%r42, %r41, %r3;
	ld.global.f64 	%fd32, [%rd6+80];
	add.s32 	%r43, %r42, %r10;
	mul.wide.s32 	%rd27, %r43, 4;
	add.s64 	%rd28, %rd1, %rd27;
	ld.global.u32 	%r44, [%rd28];
	cvt.rn.f64.s32 	%fd33, %r44;
	fma.rn.f64 	%fd34, %fd32, %fd33, %fd31;
	ld.global.f64 	%fd35, [%rd6+88];
	add.s32 	%r45, %r42, %r14;
	mul.wide.s32 	%rd29, %r45, 4;
	add.s64 	%rd30, %rd1, %rd29;
	ld.global.u32 	%r46, [%rd30];
	cvt.rn.f64.s32 	%fd36, %r46;
	fma.rn.f64 	%fd37, %fd35, %fd36, %fd34;
	ld.global.f64 	%fd38, [%rd6+96];
	add.s32 	%r47, %r42, %r17;
	mul.wide.s32 	%rd31, %r47, 4;
	add.s64 	%rd32, %rd1, %rd31;
	ld.global.u32 	%r48, [%rd32];
	cvt.rn.f64.s32 	%fd39, %r48;
	fma.rn.f64 	%fd40, %fd38, %fd39, %fd37;
	ld.global.f64 	%fd41, [%rd6+104];
	add.s32 	%r49, %r42, %r21;
	mul.wide.s32 	%rd33, %r49, 4;
	add.s64 	%rd34, %rd1, %rd33;
	ld.global.u32 	%r50, [%rd34];
	cvt.rn.f64.s32 	%fd42, %r50;
	fma.rn.f64 	%fd43, %fd41, %fd42, %fd40;
	ld.global.f64 	%fd44, [%rd6+112];
	add.s32 	%r51, %r42, %r25;
	mul.wide.s32 	%rd35, %r51, 4;
	add.s64 	%rd36, %rd1, %rd35;
	ld.global.u32 	%r52, [%rd36];
	cvt.rn.f64.s32 	%fd45, %r52;
	fma.rn.f64 	%fd46, %fd44, %fd45, %fd43;
	add.s32 	%r53, %r4, 1;
	rem.s32 	%r54, %r53, %r3;
	mul.lo.s32 	%r55, %r54, %r3;
	ld.global.f64 	%fd47, [%rd6+120];
	add.s32 	%r56, %r55, %r10;
	mul.wide.s32 	%rd37, %r56, 4;
	add.s64 	%rd38, %rd1, %rd37;
	ld.global.u32 	%r57, [%rd38];
	cvt.rn.f64.s32 	%fd48, %r57;
	fma.rn.f64 	%fd49, %fd47, %fd48, %fd46;
	ld.global.f64 	%fd50, [%rd6+128];
	add.s32 	%r58, %r55, %r14;
	mul.wide.s32 	%rd39, %r58, 4;
	add.s64 	%rd40, %rd1, %rd39;
	ld.global.u32 	%r59, [%rd40];
	cvt.rn.f64.s32 	%fd51, %r59;
	fma.rn.f64 	%fd52, %fd50, %fd51, %fd49;
	ld.global.f64 	%fd53, [%rd6+136];
	add.s32 	%r60, %r55, %r17;
	mul.wide.s32 	%rd41, %r60, 4;
	add.s64 	%rd42, %rd1, %rd41;
	ld.global.u32 	%r61, [%rd42];
	cvt.rn.f64.s32 	%fd54, %r61;
	fma.rn.f64 	%fd55, %fd53, %fd54, %fd52;
	ld.global.f64 	%fd56, [%rd6+144];
	add.s32 	%r62, %r55, %r21;
	mul.wide.s32 	%rd43, %r62, 4;
	add.s64 	%rd44, %rd1, %rd43;
	ld.global.u32 	%r63, [%rd44];
	cvt.rn.f64.s32 	%fd57, %r63;
	fma.rn.f64 	%fd58, %fd56, %fd57, %fd55;
	ld.global.f64 	%fd59, [%rd6+152];
	add.s32 	%r64, %r55, %r25;
	mul.wide.s32 	%rd45, %r64, 4;
	add.s64 	%rd46, %rd1, %rd45;
	ld.global.u32 	%r65, [%rd46];
	cvt.rn.f64.s32 	%fd60, %r65;
	fma.rn.f64 	%fd61, %fd59, %fd60, %fd58;
	add.s32 	%r66, %r4, 2;
	rem.s32 	%r67, %r66, %r3;
	mul.lo.s32 	%r68, %r67, %r3;
	ld.global.f64 	%fd62, [%rd6+160];
	add.s32 	%r69, %r68, %r10;
	mul.wide.s32 	%rd47, %r69, 4;
	add.s64 	%rd48, %rd1, %rd47;
	ld.global.u32 	%r70, [%rd48];
	cvt.rn.f64.s32 	%fd63, %r70;
	fma.rn.f64 	%fd64, %fd62, %fd63, %fd61;
	ld.global.f64 	%fd65, [%rd6+168];
	add.s32 	%r71, %r68, %r14;
	mul.wide.s32 	%rd49, %r71, 4;
	add.s64 	%rd50, %rd1, %rd49;
	ld.global.u32 	%r72, [%rd50];
	cvt.rn.f64.s32 	%fd66, %r72;
	fma.rn.f64 	%fd67, %fd65, %fd66, %fd64;
	ld.global.f64 	%fd68, [%rd6+176];
	add.s32 	%r73, %r68, %r17;
	mul.wide.s32 	%rd51, %r73, 4;
	add.s64 	%rd52, %rd1, %rd51;
	ld.global.u32 	%r74, [%rd52];
	cvt.rn.f64.s32 	%fd69, %r74;
	fma.rn.f64 	%fd70, %fd68, %fd69, %fd67;
	ld.global.f64 	%fd71, [%rd6+184];
	add.s32 	%r75, %r68, %r21;
	mul.wide.s32 	%rd53, %r75, 4;
	add.s64 	%rd54, %rd1, %rd53;
	ld.global.u32 	%r76, [%rd54];
	cvt.rn.f64.s32 	%fd72, %r76;
	fma.rn.f64 	%fd73, %fd71, %fd72, %fd70;
	ld.global.f64 	%fd74, [%rd6+192];
	add.s32 	%r77, %r68, %r25;
	mul.wide.s32 	%rd55, %r77, 4;
	add.s64 	%rd56, %rd1, %rd55;
	ld.global.u32 	%r78, [%rd56];
	cvt.rn.f64.s32 	%fd75, %r78;
	fma.rn.f64 	%fd1, %fd74, %fd75, %fd73;
	abs.f64 	%fd76, %fd1;
	setp.geu.f64 	%p1, %fd76, 0d3F1A36E2EB1C432D;
	@%p1 bra 	$L__BB0_2;
	mad.lo.s32 	%r83, %r3, %r1, %r2;
	mul.wide.s32 	%rd61, %r83, 4;
	add.s64 	%rd62, %rd1, %rd61;
	ld.global.u32 	%r84, [%rd62];
	add.s64 	%rd63, %rd2, %rd61;
	st.global.u32 	[%rd63], %r84;
	bra.uni 	$L__BB0_5;
$L__BB0_2:
	setp.geu.f64 	%p2, %fd1, 0d0000000000000000;
	@%p2 bra 	$L__BB0_4;
	mad.lo.s32 	%r81, %r3, %r1, %r2;
	mul.wide.s32 	%rd59, %r81, 4;
	add.s64 	%rd60, %rd2, %rd59;
	mov.b32 	%r82, -1;
	st.global.u32 	[%rd60], %r82;
	bra.uni 	$L__BB0_5;
$L__BB0_4:
	mad.lo.s32 	%r79, %r3, %r1, %r2;
	mul.wide.s32 	%rd57, %r79, 4;
	add.s64 	%rd58, %rd2, %rd57;
	mov.b32 	%r80, 1;
	st.global.u32 	[%rd58], %r80;
$L__BB0_5:
	ret;

}


// ===== COMPILED SASS (sm_100) =====

	.target	sm_100

	.elftype	@"ET_EXEC"


//--------------------- .note.nv.tkinfo           --------------------------
	.section	.note.nv.tkinfo,"",@"SHT_NOTE"
	.sectionflags	@"SHF_NOTE_NV_TKINFO"
	.tkinfo
        /*0018*/ 	.word	0x00000002
        /*0030*/ 	.string	""
        /*0030*/ 	.string	"ptxas"
        /*0030*/ 	.string	"Cuda compilation tools, release 13.0, V13.0.88"
        /*0030*/ 	.string	"Build cuda_13.0.r13.0/compiler.36424714_0"
        /*0030*/ 	.string	"-arch sm_100 -m 64 "



//--------------------- .note.nv.cuinfo           --------------------------
	.section	.note.nv.cuinfo,"",@"SHT_NOTE"
	.sectionflags	@"SHF_NOTE_NV_CUINFO"
        /*0018*/ 	.short	0x0002
        /*001a*/ 	.short	0x0064
        /*001c*/ 	.short	0x0082
	.zero		2


//--------------------- .nv.info                  --------------------------
	.section	.nv.info,"",@"SHT_CUDA_INFO"
	.align	4


	//----- nvinfo : EIATTR_REGCOUNT
	.align		4
        /*0000*/ 	.byte	0x04, 0x2f
        /*0002*/ 	.short	(.L_1 - .L_0)
	.align		4
.L_0:
        /*0004*/ 	.word	index@(_Z20kernelCalcNewLatticePiS_Pdi)
        /*0008*/ 	.word	0x00000020


	//----- nvinfo : EIATTR_FRAME_SIZE
	.align		4
.L_1:
        /*000c*/ 	.byte	0x04, 0x11
        /*000e*/ 	.short	(.L_3 - .L_2)
	.align		4
.L_2:
        /*0010*/ 	.word	index@(_Z20kernelCalcNewLatticePiS_Pdi)
        /*0014*/ 	.word	0x00000000


	//----- nvinfo : EIATTR_MIN_STACK_SIZE
	.align		4
.L_3:
        /*0018*/ 	.byte	0x04, 0x12
        /*001a*/ 	.short	(.L_5 - .L_4)
	.align		4
.L_4:
        /*001c*/ 	.word	index@(_Z20kernelCalcNewLatticePiS_Pdi)
        /*0020*/ 	.word	0x00000000
.L_5:


//--------------------- .nv.compat                --------------------------
	.section	.nv.compat,"",@"SHT_CUDA_COMPAT_INFO"
	.align	4
        /*0000*/ 	.byte	0x02, 0x09, 0x00, 0x00, 0x02, 0x02, 0x01, 0x00, 0x02, 0x05, 0x05, 0x00, 0x03, 0x07, 0x01, 0x01
        /*0010*/ 	.byte	0x02, 0x03, 0x00, 0x00, 0x02, 0x06, 0x01, 0x00, 0x04, 0x0b, 0x08, 0x00, 0x01, 0x00, 0x00, 0x00
        /*0020*/ 	.byte	0x00, 0x00, 0x00, 0x00


//--------------------- .nv.info._Z20kernelCalcNewLatticePiS_Pdi --------------------------
	.section	.nv.info._Z20kernelCalcNewLatticePiS_Pdi,"",@"SHT_CUDA_INFO"
	.sectionflags	@""
	.align	4


	//----- nvinfo : EIATTR_CUDA_API_VERSION
	.align		4
        /*0000*/ 	.byte	0x04, 0x37
        /*0002*/ 	.short	(.L_7 - .L_6)
.L_6:
        /*0004*/ 	.word	0x00000082


	//----- nvinfo : EIATTR_KPARAM_INFO
	.align		4
.L_7:
        /*0008*/ 	.byte	0x04, 0x17
        /*000a*/ 	.short	(.L_9 - .L_8)
.L_8:
        /*000c*/ 	.word	0x00000000
        /*0010*/ 	.short	0x0003
        /*0012*/ 	.short	0x0018
        /*0014*/ 	.byte	0x00, 0xf0, 0x11, 0x00


	//----- nvinfo : EIATTR_KPARAM_INFO
	.align		4
.L_9:
        /*0018*/ 	.byte	0x04, 0x17
        /*001a*/ 	.short	(.L_11 - .L_10)
.L_10:
        /*001c*/ 	.word	0x00000000
        /*0020*/ 	.short	0x0002
        /*0022*/ 	.short	0x0010
        /*0024*/ 	.byte	0x00, 0xf5, 0x21, 0x00


	//----- nvinfo : EIATTR_KPARAM_INFO
	.align		4
.L_11:
        /*0028*/ 	.byte	0x04, 0x17
        /*002a*/ 	.short	(.L_13 - .L_12)
.L_12:
        /*002c*/ 	.word	0x00000000
        /*0030*/ 	.short	0x0001
        /*0032*/ 	.short	0x0008
        /*0034*/ 	.byte	0x00, 0xf5, 0x21, 0x00


	//----- nvinfo : EIATTR_KPARAM_INFO
	.align		4
.L_13:
        /*0038*/ 	.byte	0x04, 0x17
        /*003a*/ 	.short	(.L_15 - .L_14)
.L_14:
        /*003c*/ 	.word	0x00000000
        /*0040*/ 	.short	0x0000
        /*0042*/ 	.short	0x0000
        /*0044*/ 	.byte	0x00, 0xf5, 0x21, 0x00


	//----- nvinfo : EIATTR_SPARSE_MMA_MASK
	.align		4
.L_15:
        /*0048*/ 	.byte	0x03, 0x50
        /*004a*/ 	.short	0x0000


	//----- nvinfo : EIATTR_MAXREG_COUNT
	.align		4
        /*004c*/ 	.byte	0x03, 0x1b
        /*004e*/ 	.short	0x00ff


	//----- nvinfo : EIATTR_MERCURY_ISA_VERSION
	.align		4
        /*0050*/ 	.byte	0x03, 0x5f
        /*0052*/ 	.short	0x0101


	//----- nvinfo : EIATTR_VRC_CTA_INIT_COUNT
	.align		4
        /*0054*/ 	.byte	0x02, 0x4a
	.zero		1
	.zero		1


	//----- nvinfo : EIATTR_EXIT_INSTR_OFFSETS
	.align		4
        /*0058*/ 	.byte	0x04, 0x1c
        /*005a*/ 	.short	(.L_17 - .L_16)


	//   ....[0]....
.L_16:
        /*005c*/ 	.word	0x000012c0


	//   ....[1]....
        /*0060*/ 	.word	0x00001330


	//   ....[2]....
        /*0064*/ 	.word	0x00001390


	//----- nvinfo : EIATTR_CRS_STACK_SIZE
	.align		4
.L_17:
        /*0068*/ 	.byte	0x04, 0x1e
        /*006a*/ 	.short	(.L_19 - .L_18)
.L_18:
        /*006c*/ 	.word	0x00000000


	//----- nvinfo : EIATTR_CBANK_PARAM_SIZE
	.align		4
.L_19:
        /*0070*/ 	.byte	0x03, 0x19
        /*0072*/ 	.short	0x001c


	//----- nvinfo : EIATTR_PARAM_CBANK
	.align		4
        /*0074*/ 	.byte	0x04, 0x0a
        /*0076*/ 	.short	(.L_21 - .L_20)
	.align		4
.L_20:
        /*0078*/ 	.word	index@(.nv.constant0._Z20kernelCalcNewLatticePiS_Pdi)
        /*007c*/ 	.short	0x0380
        /*007e*/ 	.short	0x001c


	//----- nvinfo : EIATTR_SW_WAR
	.align		4
.L_21:
        /*0080*/ 	.byte	0x04, 0x36
        /*0082*/ 	.short	(.L_23 - .L_22)
.L_22:
        /*0084*/ 	.word	0x00000008
.L_23:


//--------------------- .nv.callgraph             --------------------------
	.section	.nv.callgraph,"",@"SHT_CUDA_CALLGRAPH"
	.align	4
	.sectionentsize	8
	.align		4
        /*0000*/ 	.word	0x00000000
	.align		4
        /*0004*/ 	.word	0xffffffff
	.align		4
        /*0008*/ 	.word	0x00000000
	.align		4
        /*000c*/ 	.word	0xfffffffe
	.align		4
        /*0010*/ 	.word	0x00000000
	.align		4
        /*0014*/ 	.word	0xfffffffd
	.align		4
        /*0018*/ 	.word	0x00000000
	.align		4
        /*001c*/ 	.word	0xfffffffc


//--------------------- .text._Z20kernelCalcNewLatticePiS_Pdi --------------------------
	.section	.text._Z20kernelCalcNewLatticePiS_Pdi,"ax",@progbits
	.align	128
        .global         _Z20kernelCalcNewLatticePiS_Pdi
        .type           _Z20kernelCalcNewLatticePiS_Pdi,@function
        .size           _Z20kernelCalcNewLatticePiS_Pdi,(.L_x_2 - _Z20kernelCalcNewLatticePiS_Pdi)
        .other          _Z20kernelCalcNewLatticePiS_Pdi,@"STO_CUDA_ENTRY STV_DEFAULT"
_Z20kernelCalcNewLatticePiS_Pdi:
.text._Z20kernelCalcNewLatticePiS_Pdi:
[----:B------:R-:W-:Y:S08]  /*0000*/  LDC R1, c[0x0][0x37c] ;  /* 0x0000df00ff017b82 */ /* 0x000ff00000000800 */
[----:B------:R-:W0:Y:S01]  /*0010*/  LDC R0, c[0x0][0x398] ;  /* 0x0000e600ff007b82 */ /* 0x000e220000000800 */
[----:B------:R-:W1:Y:S01]  /*0020*/  S2R R3, SR_TID.X ;  /* 0x0000000000037919 */ /* 0x000e620000002100 */
[----:B------:R-:W2:Y:S06]  /*0030*/  LDCU.64 UR6, c[0x0][0x358] ;  /* 0x00006b00ff0677ac */ /* 0x000eac0008000a00 */
[----:B------:R-:W3:Y:S08]  /*0040*/  S2UR UR4, SR_CTAID.X ;  /* 0x00000000000479c3 */ /* 0x000ef00000002500 */
[----:B------:R-:W2:Y:S01]  /*0050*/  LDC.64 R14, c[0x0][0x390] ;  /* 0x0000e400ff0e7b82 */ /* 0x000ea20000000a00 */
[----:B0-----:R-:W-:-:S04]  /*0060*/  IABS R4, R0 ;  /* 0x0000000000047213 */ /* 0x001fc80000000000 */
[----:B------:R-:W0:Y:S01]  /*0070*/  I2F.RP R10, R4 ;  /* 0x00000004000a7306 */ /* 0x000e220000209400 */
[----:B---3--:R-:W-:Y:S01]  /*0080*/  VIADD R2, R0, UR4 ;  /* 0x0000000400027c36 */ /* 0x008fe20008000000 */
[----:B-1----:R-:W-:-:S04]  /*0090*/  IADD3 R9, PT, PT, R3, R0, RZ ;  /* 0x0000000003097210 */ /* 0x002fc80007ffe0ff */
[----:B------:R-:W-:Y:S01]  /*00a0*/  IADD3 R8, PT, PT, R2, -0x2, RZ ;  /* 0xfffffffe02087810 */ /* 0x000fe20007ffe0ff */
[----:B------:R-:W-:Y:S01]  /*00b0*/  VIADD R5, R9, 0xfffffffe ;  /* 0xfffffffe09057836 */ /* 0x000fe20000000000 */
[----:B--2---:R-:W2:Y:S01]  /*00c0*/  LDG.E.64 R22, desc[UR6][R14.64+0x8] ;  /* 0x000008060e167981 */ /* 0x004ea2000c1e1b00 */
[----:B0-----:R-:W0:Y:S03]  /*00d0*/  MUFU.RCP R10, R10 ;  /* 0x0000000a000a7308 */ /* 0x001e260000001000 */
[----:B------:R-:W-:Y:S01]  /*00e0*/  IABS R13, R5 ;  /* 0x00000005000d7213 */ /* 0x000fe20000000000 */
[----:B------:R-:W3:Y:S01]  /*00f0*/  LDG.E.64 R20, desc[UR6][R14.64+0x10] ;  /* 0x000010060e147981 */ /* 0x000ee2000c1e1b00 */
[----:B0-----:R-:W-:Y:S02]  /*0100*/  IADD3 R6, PT, PT, R10, 0xffffffe, RZ ;  /* 0x0ffffffe0a067810 */ /* 0x001fe40007ffe0ff */
[----:B------:R-:W-:-:S02]  /*0110*/  IABS R10, R8 ;  /* 0x00000008000a7213 */ /* 0x000fc40000000000 */
[----:B------:R0:W1:Y:S02]  /*0120*/  F2I.FTZ.U32.TRUNC.NTZ R7, R6 ;  /* 0x0000000600077305 */ /* 0x000064000021f000 */
[----:B0-----:R-:W-:Y:S01]  /*0130*/  HFMA2 R6, -RZ, RZ, 0, 0 ;  /* 0x00000000ff067431 */ /* 0x001fe200000001ff */
[----:B-1----:R-:W-:-:S05]  /*0140*/  IADD3 R11, PT, PT, RZ, -R7, RZ ;  /* 0x80000007ff0b7210 */ /* 0x002fca0007ffe0ff */
[----:B------:R-:W-:-:S04]  /*0150*/  IMAD R11, R11, R4, RZ ;  /* 0x000000040b0b7224 */ /* 0x000fc800078e02ff */
[----:B------:R-:W-:Y:S01]  /*0160*/  IMAD.HI.U32 R6, R7, R11, R6 ;  /* 0x0000000b07067227 */ /* 0x000fe200078e0006 */
[----:B------:R-:W-:-:S05]  /*0170*/  MOV R11, R10 ;  /* 0x0000000a000b7202 */ /* 0x000fca0000000f00 */
[----:B------:R-:W-:-:S04]  /*0180*/  IMAD.HI.U32 R10, R6, R13, RZ ;  /* 0x0000000d060a7227 */ /* 0x000fc800078e00ff */
[----:B------:R-:W-:Y:S01]  /*0190*/  IMAD.HI.U32 R7, R6, R11, RZ ;  /* 0x0000000b06077227 */ /* 0x000fe200078e00ff */
[----:B------:R-:W-:-:S03]  /*01a0*/  IADD3 R10, PT, PT, -R10, RZ, RZ ;  /* 0x000000ff0a0a7210 */ /* 0x000fc60007ffe1ff */
[----:B------:R-:W-:-:S04]  /*01b0*/  IMAD.MOV R7, RZ, RZ, -R7 ;  /* 0x000000ffff077224 */ /* 0x000fc800078e0a07 */
[C---:B------:R-:W-:Y:S02]  /*01c0*/  IMAD R7, R4.reuse, R7, R11 ;  /* 0x0000000704077224 */ /* 0x040fe400078e020b */
[C---:B------:R-:W-:Y:S01]  /*01d0*/  IMAD R11, R4.reuse, R10, R13 ;  /* 0x0000000a040b7224 */ /* 0x040fe200078e020d */
[----:B------:R-:W-:Y:S01]  /*01e0*/  IADD3 R10, PT, PT, R9, -0x1, RZ ;  /* 0xffffffff090a7810 */ /* 0x000fe20007ffe0ff */
[----:B------:R-:W0:Y:S01]  /*01f0*/  LDC.64 R12, c[0x0][0x380] ;  /* 0x0000e000ff0c7b82 */ /* 0x000e220000000a00 */
[C---:B------:R-:W-:Y:S02]  /*0200*/  ISETP.GT.U32.AND P0, PT, R4.reuse, R7, PT ;  /* 0x000000070400720c */ /* 0x040fe40003f04070 */
[----:B------:R-:W-:Y:S02]  /*0210*/  ISETP.GT.U32.AND P1, PT, R4, R11, PT ;  /* 0x0000000b0400720c */ /* 0x000fe40003f24070 */
[----:B------:R-:W-:-:S09]  /*0220*/  IABS R17, R10 ;  /* 0x0000000a00117213 */ /* 0x000fd20000000000 */
[----:B------:R-:W-:Y:S02]  /*0230*/  @!P0 IADD3 R7, PT, PT, R7, -R4, RZ ;  /* 0x8000000407078210 */ /* 0x000fe40007ffe0ff */
[----:B------:R-:W-:Y:S01]  /*0240*/  @!P1 IMAD.IADD R11, R11, 0x1, -R4 ;  /* 0x000000010b0b9824 */ /* 0x000fe200078e0a04 */
[----:B------:R-:W-:Y:S02]  /*0250*/  ISETP.GE.AND P0, PT, R8, RZ, PT ;  /* 0x000000ff0800720c */ /* 0x000fe40003f06270 */
[C---:B------:R-:W-:Y:S02]  /*0260*/  ISETP.GT.U32.AND P2, PT, R4.reuse, R7, PT ;  /* 0x000000070400720c */ /* 0x040fe40003f44070 */
[----:B------:R-:W-:Y:S02]  /*0270*/  ISETP.GT.U32.AND P3, PT, R4, R11, PT ;  /* 0x0000000b0400720c */ /* 0x000fe40003f64070 */
[----:B------:R-:W-:Y:S01]  /*0280*/  ISETP.GE.AND P1, PT, R5, RZ, PT ;  /* 0x000000ff0500720c */ /* 0x000fe20003f26270 */
[----:B------:R-:W-:Y:S01]  /*0290*/  IMAD.HI.U32 R5, R6, R17, RZ ;  /* 0x0000001106057227 */ /* 0x000fe200078e00ff */
[----:B------:R-:W-:-:S03]  /*02a0*/  LOP3.LUT R8, RZ, R0, RZ, 0x33, !PT ;  /* 0x00000000ff087212 */ /* 0x000fc600078e33ff */
[----:B------:R-:W-:-:S04]  /*02b0*/  IMAD.MOV R5, RZ, RZ, -R5 ;  /* 0x000000ffff057224 */ /* 0x000fc800078e0a05 */
[----:B------:R-:W-:Y:S01]  /*02c0*/  @!P2 IADD3 R7, PT, PT, R7, -R4, RZ ;  /* 0x800000040707a210 */ /* 0x000fe20007ffe0ff */
[----:B------:R-:W-:Y:S01]  /*02d0*/  IMAD R5, R4, R5, R17 ;  /* 0x0000000504057224 */ /* 0x000fe200078e0211 */
[----:B------:R-:W-:Y:S01]  /*02e0*/  ISETP.NE.AND P2, PT, R0, RZ, PT ;  /* 0x000000ff0000720c */ /* 0x000fe20003f45270 */
[----:B------:R-:W-:Y:S01]  /*02f0*/  @!P3 IMAD.IADD R11, R11, 0x1, -R4 ;  /* 0x000000010b0bb824 */ /* 0x000fe200078e0a04 */
[----:B------:R-:W-:Y:S01]  /*0300*/  @!P0 IADD3 R7, PT, PT, -R7, RZ, RZ ;  /* 0x000000ff07078210 */ /* 0x000fe20007ffe1ff */
[----:B------:R-:W4:Y:S01]  /*0310*/  LDG.E.64 R16, desc[UR6][R14.64] ;  /* 0x000000060e107981 */ /* 0x000f22000c1e1b00 */
[----:B------:R-:W-:Y:S02]  /*0320*/  ISETP.GT.U32.AND P0, PT, R4, R5, PT ;  /* 0x000000050400720c */ /* 0x000fe40003f04070 */
[----:B------:R-:W-:Y:S02]  /*0330*/  @!P1 IADD3 R11, PT, PT, -R11, RZ, RZ ;  /* 0x000000ff0b0b9210 */ /* 0x000fe40007ffe1ff */
[----:B------:R-:W-:-:S02]  /*0340*/  SEL R24, R8, R7, !P2 ;  /* 0x0000000708187207 */ /* 0x000fc40005000000 */
[----:B------:R-:W-:-:S05]  /*0350*/  SEL R7, R8, R11, !P2 ;  /* 0x0000000b08077207 */ /* 0x000fca0005000000 */
[----:B------:R-:W-:Y:S02]  /*0360*/  IMAD R29, R24, R0, R7 ;  /* 0x00000000181d7224 */ /* 0x000fe400078e0207 */
[----:B------:R-:W-:Y:S02]  /*0370*/  @!P0 IADD3 R5, PT, PT, R5, -R4, RZ ;  /* 0x8000000405058210 */ /* 0x000fe40007ffe0ff */
[----:B0-----:R-:W-:Y:S02]  /*0380*/  IMAD.WIDE R28, R29, 0x4, R12 ;  /* 0x000000041d1c7825 */ /* 0x001fe400078e020c */
[----:B------:R-:W-:-:S04]  /*0390*/  ISETP.GT.U32.AND P0, PT, R4, R5, PT ;  /* 0x000000050400720c */ /* 0x000fc80003f04070 */
[----:B------:R-:W5:Y:S01]  /*03a0*/  LDG.E R28, desc[UR6][R28.64] ;  /* 0x000000061c1c7981 */ /* 0x000f62000c1e1900 */
[----:B------:R-:W-:-:S08]  /*03b0*/  ISETP.GE.AND P1, PT, R10, RZ, PT ;  /* 0x000000ff0a00720c */ /* 0x000fd00003f26270 */
[----:B------:R-:W-:-:S05]  /*03c0*/  @!P0 IADD3 R5, PT, PT, R5, -R4, RZ ;  /* 0x8000000405058210 */ /* 0x000fca0007ffe0ff */
[----:B------:R-:W-:-:S04]  /*03d0*/  @!P1 IADD3 R5, PT, PT, -R5, RZ, RZ ;  /* 0x000000ff05059210 */ /* 0x000fc80007ffe1ff */
[----:B------:R-:W-:-:S05]  /*03e0*/  SEL R5, R8, R5, !P2 ;  /* 0x0000000508057207 */ /* 0x000fca0005000000 */
[----:B------:R-:W-:-:S04]  /*03f0*/  IMAD R11, R24, R0, R5 ;  /* 0x00000000180b7224 */ /* 0x000fc800078e0205 */
[----:B------:R-:W-:-:S05]  /*0400*/  IMAD.WIDE R10, R11, 0x4, R12 ;  /* 0x000000040b0a7825 */ /* 0x000fca00078e020c */
[----:B------:R0:W2:Y:S01]  /*0410*/  LDG.E R25, desc[UR6][R10.64] ;  /* 0x000000060a197981 */ /* 0x0000a2000c1e1900 */
[----:B------:R-:W-:-:S05]  /*0420*/  IABS R19, R9 ;  /* 0x0000000900137213 */ /* 0x000fca0000000000 */
[----:B------:R-:W-:-:S04]  /*0430*/  IMAD.HI.U32 R18, R6, R19, RZ ;  /* 0x0000001306127227 */ /* 0x000fc800078e00ff */
[----:B------:R-:W-:-:S04]  /*0440*/  IMAD.MOV R18, RZ, RZ, -R18 ;  /* 0x000000ffff127224 */ /* 0x000fc800078e0a12 */
[----:B------:R-:W-:-:S05]  /*0450*/  IMAD R19, R4, R18, R19 ;  /* 0x0000001204137224 */ /* 0x000fca00078e0213 */
[----:B------:R-:W-:Y:S02]  /*0460*/  ISETP.GT.U32.AND P0, PT, R4, R19, PT ;  /* 0x000000130400720c */ /* 0x000fe40003f04070 */
[----:B------:R-:W-:-:S11]  /*0470*/  ISETP.GE.AND P1, PT, R9, RZ, PT ;  /* 0x000000ff0900720c */ /* 0x000fd60003f26270 */
[----:B------:R-:W-:-:S04]  /*0480*/  @!P0 IADD3 R19, PT, PT, R19, -R4, RZ ;  /* 0x8000000413138210 */ /* 0x000fc80007ffe0ff */
[----:B------:R-:W-:-:S13]  /*0490*/  ISETP.GT.U32.AND P0, PT, R4, R19, PT ;  /* 0x000000130400720c */ /* 0x000fda0003f04070 */
[----:B------:R-:W-:-:S04]  /*04a0*/  @!P0 IADD3 R19, PT, PT, R19, -R4, RZ ;  /* 0x8000000413138210 */ /* 0x000fc80007ffe0ff */
[----:B------:R-:W-:-:S04]  /*04b0*/  @!P1 IADD3 R19, PT, PT, -R19, RZ, RZ ;  /* 0x000000ff13139210 */ /* 0x000fc80007ffe1ff */
[----:B0-----:R-:W-:-:S05]  /*04c0*/  SEL R11, R8, R19, !P2 ;  /* 0x00000013080b7207 */ /* 0x001fca0005000000 */
[----:B------:R-:W-:-:S04]  /*04d0*/  IMAD R27, R24, R0, R11 ;  /* 0x00000000181b7224 */ /* 0x000fc800078e020b */
[----:B------:R-:W-:-:S05]  /*04e0*/  IMAD.WIDE R26, R27, 0x4, R12 ;  /* 0x000000041b1a7825 */ /* 0x000fca00078e020c */
[----:B------:R0:W3:Y:S02]  /*04f0*/  LDG.E R10, desc[UR6][R26.64] ;  /* 0x000000061a0a7981 */ /* 0x0000e4000c1e1900 */
[----:B0-----:R-:W-:-:S05]  /*0500*/  VIADD R26, R9, 0x1 ;  /* 0x00000001091a7836 */ /* 0x001fca0000000000 */
[----:B------:R-:W-:Y:S02]  /*0510*/  IABS R29, R26 ;  /* 0x0000001a001d7213 */ /* 0x000fe40000000000 */
[----:B------:R-:W-:Y:S01]  /*0520*/  ISETP.GE.AND P1, PT, R26, RZ, PT ;  /* 0x000000ff1a00720c */ /* 0x000fe20003f26270 */
[----:B-----5:R-:W4:Y:S02]  /*0530*/  I2F.F64 R18, R28 ;  /* 0x0000001c00127312 */ /* 0x020f240000201c00 */
[----:B----4-:R-:W-:Y:S01]  /*0540*/  DFMA R18, R16, R18, RZ ;  /* 0x000000121012722b */ /* 0x010fe200000000ff */
[----:B------:R-:W-:-:S05]  /*0550*/  IMAD.HI.U32 R16, R6, R29, RZ ;  /* 0x0000001d06107227 */ /* 0x000fca00078e00ff */
[----:B------:R-:W-:-:S05]  /*0560*/  IADD3 R16, PT, PT, -R16, RZ, RZ ;  /* 0x000000ff10107210 */ /* 0x000fca0007ffe1ff */
[----:B------:R-:W-:-:S05]  /*0570*/  IMAD R29, R4, R16, R29 ;  /* 0x00000010041d7224 */ /* 0x000fca00078e021d */
[----:B------:R-:W-:Y:S01]  /*0580*/  ISETP.GT.U32.AND P0, PT, R4, R29, PT ;  /* 0x0000001d0400720c */ /* 0x000fe20003f04070 */
[----:B--2---:R-:W0:-:S12]  /*0590*/  I2F.F64 R16, R25 ;  /* 0x0000001900107312 */ /* 0x004e180000201c00 */
[----:B------:R-:W-:Y:S01]  /*05a0*/  @!P0 IADD3 R29, PT, PT, R29, -R4, RZ ;  /* 0x800000041d1d8210 */ /* 0x000fe20007ffe0ff */
[----:B0-----:R-:W-:-:S03]  /*05b0*/  DFMA R18, R22, R16, R18 ;  /* 0x000000101612722b */ /* 0x001fc60000000012 */
[----:B------:R-:W-:Y:S01]  /*05c0*/  ISETP.GT.U32.AND P0, PT, R4, R29, PT ;  /* 0x0000001d0400720c */ /* 0x000fe20003f04070 */
[----:B------:R-:W-:-:S05]  /*05d0*/  VIADD R16, R9, 0x2 ;  /* 0x0000000209107836 */ /* 0x000fca0000000000 */
[----:B------:R-:W-:-:S05]  /*05e0*/  IABS R23, R16 ;  /* 0x0000001000177213 */ /* 0x000fca0000000000 */
[----:B------:R-:W-:Y:S02]  /*05f0*/  IMAD.HI.U32 R17, R6, R23, RZ ;  /* 0x0000001706117227 */ /* 0x000fe400078e00ff */
[----:B------:R-:W-:-:S03]  /*0600*/  @!P0 IADD3 R29, PT, PT, R29, -R4, RZ ;  /* 0x800000041d1d8210 */ /* 0x000fc60007ffe0ff */
[----:B------:R-:W-:Y:S02]  /*0610*/  IADD3 R17, PT, PT, -R17, RZ, RZ ;  /* 0x000000ff11117210 */ /* 0x000fe40007ffe1ff */
[----:B------:R-:W-:-:S03]  /*0620*/  @!P1 IADD3 R29, PT, PT, -R29, RZ, RZ ;  /* 0x000000ff1d1d9210 */ /* 0x000fc60007ffe1ff */
[----:B------:R-:W-:Y:S01]  /*0630*/  IMAD R17, R4, R17, R23 ;  /* 0x0000001104117224 */ /* 0x000fe200078e0217 */
[----:B------:R-:W-:Y:S01]  /*0640*/  SEL R9, R8, R29, !P2 ;  /* 0x0000001d08097207 */ /* 0x000fe20005000000 */
[----:B------:R-:W2:Y:S03]  /*0650*/  LDG.E.64 R22, desc[UR6][R14.64+0x18] ;  /* 0x000018060e167981 */ /* 0x000ea6000c1e1b00 */
[----:B------:R-:W-:Y:S01]  /*0660*/  ISETP.GT.U32.AND P0, PT, R4, R17, PT ;  /* 0x000000110400720c */ /* 0x000fe20003f04070 */
[----:B------:R-:W-:-:S04]  /*0670*/  IMAD R29, R24, R0, R9 ;  /* 0x00000000181d7224 */ /* 0x000fc800078e0209 */
[----:B------:R-:W-:-:S06]  /*0680*/  IMAD.WIDE R28, R29, 0x4, R12 ;  /* 0x000000041d1c7825 */ /* 0x000fcc00078e020c */
[----:B------:R0:W4:Y:S02]  /*0690*/  LDG.E R28, desc[UR6][R28.64] ;  /* 0x000000061c1c7981 */ /* 0x000124000c1e1900 */
[----:B------:R-:W-:-:S04]  /*06a0*/  @!P0 IADD3 R17, PT, PT, R17, -R4, RZ ;  /* 0x8000000411118210 */ /* 0x000fc80007ffe0ff */
[----:B------:R-:W-:Y:S02]  /*06b0*/  ISETP.GT.U32.AND P0, PT, R4, R17, PT ;  /* 0x000000110400720c */ /* 0x000fe40003f04070 */
[----:B------:R-:W-:-:S11]  /*06c0*/  ISETP.GE.AND P1, PT, R16, RZ, PT ;  /* 0x000000ff1000720c */ /* 0x000fd60003f26270 */
[----:B------:R-:W-:-:S05]  /*06d0*/  @!P0 IMAD.IADD R17, R17, 0x1, -R4 ;  /* 0x0000000111118824 */ /* 0x000fca00078e0a04 */
[----:B------:R-:W-:-:S04]  /*06e0*/  @!P1 IADD3 R17, PT, PT, -R17, RZ, RZ ;  /* 0x000000ff11119210 */ /* 0x000fc80007ffe1ff */
[----:B------:R-:W-:-:S05]  /*06f0*/  SEL R25, R8, R17, !P2 ;  /* 0x0000001108197207 */ /* 0x000fca0005000000 */
[----:B------:R-:W-:-:S04]  /*0700*/  IMAD R27, R24, R0, R25 ;  /* 0x00000000181b7224 */ /* 0x000fc800078e0219 */
[----:B------:R-:W-:Y:S01]  /*0710*/  IMAD.WIDE R26, R27, 0x4, R12 ;  /* 0x000000041b1a7825 */ /* 0x000fe200078e020c */
[----:B---3--:R-:W1:Y:S04]  /*0720*/  I2F.F64 R16, R10 ;  /* 0x0000000a00107312 */ /* 0x008e680000201c00 */
[----:B------:R3:W5:Y:S01]  /*0730*/  LDG.E R24, desc[UR6][R26.64] ;  /* 0x000000061a187981 */ /* 0x000762000c1e1900 */
[----:B-1----:R-:W-:-:S03]  /*0740*/  DFMA R18, R20, R16, R18 ;  /* 0x000000101412722b */ /* 0x002fc60000000012 */
[----:B------:R-:W5:Y:S01]  /*0750*/  LDG.E.64 R16, desc[UR6][R14.64+0x20] ;  /* 0x000020060e107981 */ /* 0x000f62000c1e1b00 */
[----:B------:R-:W-:-:S04]  /*0760*/  IADD3 R20, PT, PT, R2, -0x1, RZ ;  /* 0xffffffff02147810 */ /* 0x000fc80007ffe0ff */
[----:B0-----:R-:W-:-:S05]  /*0770*/  IABS R29, R20 ;  /* 0x00000014001d7213 */ /* 0x001fca0000000000 */
[----:B------:R-:W-:-:S05]  /*0780*/  IMAD.HI.U32 R21, R6, R29, RZ ;  /* 0x0000001d06157227 */ /* 0x000fca00078e00ff */
[----:B------:R-:W-:-:S05]  /*0790*/  IADD3 R21, PT, PT, -R21, RZ, RZ ;  /* 0x000000ff15157210 */ /* 0x000fca0007ffe1ff */
[----:B------:R-:W-:-:S05]  /*07a0*/  IMAD R29, R4, R21, R29 ;  /* 0x00000015041d7224 */ /* 0x000fca00078e021d */
[----:B------:R-:W-:Y:S02]  /*07b0*/  ISETP.GT.U32.AND P0, PT, R4, R29, PT ;  /* 0x0000001d0400720c */ /* 0x000fe40003f04070 */
[----:B------:R-:W-:-:S11]  /*07c0*/  ISETP.GE.AND P1, PT, R20, RZ, PT ;  /* 0x000000ff1400720c */ /* 0x000fd60003f26270 */
[----:B------:R-:W-:-:S05]  /*07d0*/  @!P0 IMAD.IADD R29, R29, 0x1, -R4 ;  /* 0x000000011d1d8824 */ /* 0x000fca00078e0a04 */
[----:B------:R-:W-:-:S13]  /*07e0*/  ISETP.GT.U32.AND P0, PT, R4, R29, PT ;  /* 0x0000001d0400720c */ /* 0x000fda0003f04070 */
[----:B------:R-:W-:-:S04]  /*07f0*/  @!P0 IADD3 R29, PT, PT, R29, -R4, RZ ;  /* 0x800000041d1d8210 */ /* 0x000fc80007ffe0ff */
[----:B------:R-:W-:-:S04]  /*0800*/  @!P1 IADD3 R29, PT, PT, -R29, RZ, RZ ;  /* 0x000000ff1d1d9210 */ /* 0x000fc80007ffe1ff */
[----:B------:R-:W-:-:S05]  /*0810*/  SEL R10, R8, R29, !P2 ;  /* 0x0000001d080a7207 */ /* 0x000fca0005000000 */
[----:B---3--:R-:W-:-:S04]  /*0820*/  IMAD R27, R10, R0, R7 ;  /* 0x000000000a1b7224 */ /* 0x008fc800078e0207 */
[----:B------:R-:W-:-:S06]  /*0830*/  IMAD.WIDE R26, R27, 0x4, R12 ;  /* 0x000000041b1a7825 */ /* 0x000fcc00078e020c */
[----:B------:R-:W3:Y:S01]  /*0840*/  LDG.E R26, desc[UR6][R26.64] ;  /* 0x000000061a1a7981 */ /* 0x000ee2000c1e1900 */
[----:B------:R-:W-:Y:S01]  /*0850*/  IMAD R29, R10, R0, R5 ;  /* 0x000000000a1d7224 */ /* 0x000fe200078e0205 */
[----:B----4-:R-:W2:Y:S02]  /*0860*/  I2F.F64 R20, R28 ;  /* 0x0000001c00147312 */ /* 0x010ea40000201c00 */
[----:B--2---:R-:W-:Y:S01]  /*0870*/  DFMA R18, R22, R20, R18 ;  /* 0x000000141612722b */ /* 0x004fe20000000012 */
[----:B------:R-:W2:Y:S01]  /*0880*/  LDG.E.64 R20, desc[UR6][R14.64+0x28] ;  /* 0x000028060e147981 */ /* 0x000ea2000c1e1b00 */
[----:B------:R-:W-:-:S04]  /*0890*/  IMAD.WIDE R28, R29, 0x4, R12 ;  /* 0x000000041d1c7825 */ /* 0x000fc800078e020c */
[----:B-----5:R-:W0:Y:S02]  /*08a0*/  I2F.F64 R22, R24 ;  /* 0x0000001800167312 */ /* 0x020e240000201c00 */
[----:B0-----:R-:W-:Y:S01]  /*08b0*/  DFMA R16, R16, R22, R18 ;  /* 0x000000161010722b */ /* 0x001fe20000000012 */
[----:B------:R-:W4:Y:S04]  /*08c0*/  LDG.E R22, desc[UR6][R28.64] ;  /* 0x000000061c167981 */ /* 0x000f28000c1e1900 */
[----:B------:R-:W5:Y:S01]  /*08d0*/  LDG.E.64 R18, desc[UR6][R14.64+0x30] ;  /* 0x000030060e127981 */ /* 0x000f62000c1e1b00 */
[----:B---3--:R-:W2:Y:S02]  /*08e0*/  I2F.F64 R26, R26 ;  /* 0x0000001a001a7312 */ /* 0x008ea40000201c00 */
[----:B--2---:R-:W-:Y:S01]  /*08f0*/  DFMA R20, R20, R26, R16 ;  /* 0x0000001a1414722b */ /* 0x004fe20000000010 */
[----:B------:R-:W-:-:S04]  /*0900*/  IMAD R17, R10, R0, R11 ;  /* 0x000000000a117224 */ /* 0x000fc800078e020b */
[----:B------:R-:W-:-:S05]  /*0910*/  IMAD.WIDE R16, R17, 0x4, R12 ;  /* 0x0000000411107825 */ /* 0x000fca00078e020c */
[----:B------:R-:W2:Y:S04]  /*0920*/  LDG.E R27, desc[UR6][R16.64] ;  /* 0x00000006101b7981 */ /* 0x000ea8000c1e1900 */
[----:B------:R-:W3:Y:S01]  /*0930*/  LDG.E.64 R16, desc[UR6][R14.64+0x38] ;  /* 0x000038060e107981 */ /* 0x000ee2000c1e1b00 */
[----:B----4-:R-:W5:Y:S02]  /*0940*/  I2F.F64 R22, R22 ;  /* 0x0000001600167312 */ /* 0x010f640000201c00 */
[----:B-----5:R-:W-:Y:S01]  /*0950*/  DFMA R20, R18, R22, R20 ;  /* 0x000000161214722b */ /* 0x020fe20000000014 */
[----:B------:R-:W-:-:S04]  /*0960*/  IMAD R19, R10, R0, R9 ;  /* 0x000000000a137224 */ /* 0x000fc800078e0209 */
[----:B------:R-:W-:-:S05]  /*0970*/  IMAD.WIDE R18, R19, 0x4, R12 ;  /* 0x0000000413127825 */ /* 0x000fca00078e020c */
[----:B------:R-:W4:Y:S04]  /*0980*/  LDG.E R23, desc[UR6][R18.64] ;  /* 0x0000000612177981 */ /* 0x000f28000c1e1900 */
[----:B------:R-:W5:Y:S01]  /*0990*/  LDG.E.64 R18, desc[UR6][R14.64+0x40] ;  /* 0x000040060e127981 */ /* 0x000f62000c1e1b00 */
[----:B------:R-:W-:Y:S02]  /*09a0*/  IABS R29, R2 ;  /* 0x00000002001d7213 */ /* 0x000fe40000000000 */
[----:B------:R-:W-:Y:S01]  /*09b0*/  ISETP.GE.AND P1, PT, R2, RZ, PT ;  /* 0x000000ff0200720c */ /* 0x000fe20003f26270 */
[----:B--2---:R-:W3:Y:S02]  /*09c0*/  I2F.F64 R26, R27 ;  /* 0x0000001b001a7312 */ /* 0x004ee40000201c00 */
[----:B---3--:R-:W-:Y:S01]  /*09d0*/  DFMA R16, R16, R26, R20 ;  /* 0x0000001a1010722b */ /* 0x008fe20000000014 */
[----:B------:R-:W-:-:S05]  /*09e0*/  IMAD.HI.U32 R20, R6, R29, RZ ;  /* 0x0000001d06147227 */ /* 0x000fca00078e00ff */
[----:B------:R-:W-:Y:S01]  /*09f0*/  IADD3 R22, PT, PT, -R20, RZ, RZ ;  /* 0x000000ff14167210 */ /* 0x000fe20007ffe1ff */
[----:B------:R-:W-:-:S04]  /*0a00*/  IMAD R21, R10, R0, R25 ;  /* 0x000000000a157224 */ /* 0x000fc800078e0219 */
[----:B------:R-:W-:Y:S02]  /*0a10*/  IMAD R29, R4, R22, R29 ;  /* 0x00000016041d7224 */ /* 0x000fe400078e021d */
[----:B------:R-:W-:-:S03]  /*0a20*/  IMAD.WIDE R20, R21, 0x4, R12 ;  /* 0x0000000415147825 */ /* 0x000fc600078e020c */
[----:B------:R-:W-:Y:S02]  /*0a30*/  ISETP.GT.U32.AND P0, PT, R4, R29, PT ;  /* 0x0000001d0400720c */ /* 0x000fe40003f04070 */
[----:B------:R-:W2:Y:S04]  /*0a40*/  LDG.E R10, desc[UR6][R20.64] ;  /* 0x00000006140a7981 */ /* 0x000ea8000c1e1900 */
[----:B------:R-:W3:Y:S07]  /*0a50*/  LDG.E.64 R20, desc[UR6][R14.64+0x48] ;  /* 0x000048060e147981 */ /* 0x000eee000c1e1b00 */
[----:B------:R-:W-:-:S05]  /*0a60*/  @!P0 IMAD.IADD R29, R29, 0x1, -R4 ;  /* 0x000000011d1d8824 */ /* 0x000fca00078e0a04 */
[----:B------:R-:W-:Y:S01]  /*0a70*/  ISETP.GT.U32.AND P0, PT, R4, R29, PT ;  /* 0x0000001d0400720c */ /* 0x000fe20003f04070 */
[----:B----4-:R-:W5:-:S12]  /*0a80*/  I2F.F64 R22, R23 ;  /* 0x0000001700167312 */ /* 0x010f580000201c00 */
[----:B------:R-:W-:-:S04]  /*0a90*/  @!P0 IADD3 R29, PT, PT, R29, -R4, RZ ;  /* 0x800000041d1d8210 */ /* 0x000fc80007ffe0ff */
[----:B------:R-:W-:-:S04]  /*0aa0*/  @!P1 IADD3 R29, PT, PT, -R29, RZ, RZ ;  /* 0x000000ff1d1d9210 */ /* 0x000fc80007ffe1ff */
[----:B------:R-:W-:Y:S01]  /*0ab0*/  SEL R24, R8, R29, !P2 ;  /* 0x0000001d08187207 */ /* 0x000fe20005000000 */
[----:B-----5:R-:W-:-:S04]  /*0ac0*/  DFMA R18, R18, R22, R16 ;  /* 0x000000161212722b */ /* 0x020fc80000000010 */
[----:B------:R-:W-:-:S04]  /*0ad0*/  IMAD R17, R24, R0, R7 ;  /* 0x0000000018117224 */ /* 0x000fc800078e0207 */
[----:B------:R-:W-:-:S05]  /*0ae0*/  IMAD.WIDE R16, R17, 0x4, R12 ;  /* 0x0000000411107825 */ /* 0x000fca00078e020c */
[----:B------:R-:W4:Y:S04]  /*0af0*/  LDG.E R22, desc[UR6][R16.64] ;  /* 0x0000000610167981 */ /* 0x000f28000c1e1900 */
[----:B------:R-:W5:Y:S01]  /*0b00*/  LDG.E.64 R16, desc[UR6][R14.64+0x50] ;  /* 0x000050060e107981 */ /* 0x000f62000c1e1b00 */
[----:B------:R-:W-:-:S04]  /*0b10*/  IMAD R29, R24, R0, R5 ;  /* 0x00000000181d7224 */ /* 0x000fc800078e0205 */
[----:B------:R-:W-:Y:S01]  /*0b20*/  IMAD.WIDE R28, R29, 0x4, R12 ;  /* 0x000000041d1c7825 */ /* 0x000fe200078e020c */
[----:B--2---:R-:W3:Y:S02]  /*0b30*/  I2F.F64 R26, R10 ;  /* 0x0000000a001a7312 */ /* 0x004ee40000201c00 */
[----:B---3--:R-:W-:Y:S02]  /*0b40*/  DFMA R18, R20, R26, R18 ;  /* 0x0000001a1412722b */ /* 0x008fe40000000012 */
[----:B------:R0:W2:Y:S04]  /*0b50*/  LDG.E R26, desc[UR6][R28.64] ;  /* 0x000000061c1a7981 */ /* 0x0000a8000c1e1900 */
[----:B------:R-:W3:Y:S01]  /*0b60*/  LDG.E.64 R20, desc[UR6][R14.64+0x58] ;  /* 0x000058060e147981 */ /* 0x000ee2000c1e1b00 */
[----:B----4-:R-:W5:Y:S02]  /*0b70*/  I2F.F64 R22, R22 ;  /* 0x0000001600167312 */ /* 0x010f640000201c00 */
[----:B-----5:R-:W-:Y:S01]  /*0b80*/  DFMA R18, R16, R22, R18 ;  /* 0x000000161012722b */ /* 0x020fe20000000012 */
[----:B------:R-:W-:-:S04]  /*0b90*/  IMAD R23, R24, R0, R11 ;  /* 0x0000000018177224 */ /* 0x000fc800078e020b */
[----:B------:R-:W-:-:S05]  /*0ba0*/  IMAD.WIDE R16, R23, 0x4, R12 ;  /* 0x0000000417107825 */ /* 0x000fca00078e020c */
[----:B------:R-:W4:Y:S04]  /*0bb0*/  LDG.E R23, desc[UR6][R16.64] ;  /* 0x0000000610177981 */ /* 0x000f28000c1e1900 */
[----:B------:R-:W5:Y:S01]  /*0bc0*/  LDG.E.64 R16, desc[UR6][R14.64+0x60] ;  /* 0x000060060e107981 */ /* 0x000f62000c1e1b00 */
[----:B0-----:R-:W-:-:S04]  /*0bd0*/  IMAD R29, R24, R0, R25 ;  /* 0x00000000181d7224 */ /* 0x001fc800078e0219 */
[----:B------:R-:W-:-:S06]  /*0be0*/  IMAD.WIDE R28, R29, 0x4, R12 ;  /* 0x000000041d1c7825 */ /* 0x000fcc00078e020c */
[----:B------:R-:W5:Y:S01]  /*0bf0*/  LDG.E R28, desc[UR6][R28.64] ;  /* 0x000000061c1c7981 */ /* 0x000f62000c1e1900 */
[----:B--2---:R-:W3:Y:S02]  /*0c00*/  I2F.F64 R26, R26 ;  /* 0x0000001a001a7312 */ /* 0x004ee40000201c00 */
[----:B---3--:R-:W-:Y:S01]  /*0c10*/  DFMA R20, R20, R26, R18 ;  /* 0x0000001a1414722b */ /* 0x008fe20000000012 */
[----:B------:R-:W-:-:S04]  /*0c20*/  IMAD R19, R24, R0, R9 ;  /* 0x0000000018137224 */ /* 0x000fc800078e0209 */
[----:B------:R-:W-:-:S05]  /*0c30*/  IMAD.WIDE R18, R19, 0x4, R12 ;  /* 0x0000000413127825 */ /* 0x000fca00078e020c */
[----:B------:R-:W2:Y:S04]  /*0c40*/  LDG.E R10, desc[UR6][R18.64] ;  /* 0x00000006120a7981 */ /* 0x000ea8000c1e1900 */
[----:B------:R-:W3:Y:S01]  /*0c50*/  LDG.E.64 R18, desc[UR6][R14.64+0x68] ;  /* 0x000068060e127981 */ /* 0x000ee2000c1e1b00 */
[----:B----4-:R-:W5:Y:S02]  /*0c60*/  I2F.F64 R22, R23 ;  /* 0x0000001700167312 */ /* 0x010f640000201c00 */
[----:B-----5:R-:W-:Y:S01]  /*0c70*/  DFMA R20, R16, R22, R20 ;  /* 0x000000161014722b */ /* 0x020fe20000000014 */
[----:B------:R-:W4:Y:S01]  /*0c80*/  LDG.E.64 R16, desc[UR6][R14.64+0x70] ;  /* 0x000070060e107981 */ /* 0x000f22000c1e1b00 */
[----:B------:R-:W-:-:S04]  /*0c90*/  IADD3 R22, PT, PT, R2, 0x1, RZ ;  /* 0x0000000102167810 */ /* 0x000fc80007ffe0ff */
        /* <DEDUP_REMOVED lines=10> */
[----:B------:R-:W-:Y:S01]  /*0d40*/  SEL R24, R8, R27, !P2 ;  /* 0x0000001b08187207 */ /* 0x000fe20005000000 */
[----:B------:R-:W-:Y:S08]  /*0d50*/  I2F.F64 R28, R28 ;  /* 0x0000001c001c7312 */ /* 0x000ff00000201c00 */
[----:B--2---:R-:W3:Y:S02]  /*0d60*/  I2F.F64 R22, R10 ;  /* 0x0000000a00167312 */ /* 0x004ee40000201c00 */
[----:B---3--:R-:W-:Y:S01]  /*0d70*/  DFMA R18, R18, R22, R20 ;  /* 0x000000161212722b */ /* 0x008fe20000000014 */
[----:B------:R-:W-:Y:S01]  /*0d80*/  IMAD R23, R24, R0, R7 ;  /* 0x0000000018177224 */ /* 0x000fe200078e0207 */
[----:B------:R-:W2:Y:S03]  /*0d90*/  LDG.E.64 R20, desc[UR6][R14.64+0x78] ;  /* 0x000078060e147981 */ /* 0x000ea6000c1e1b00 */
[----:B------:R-:W-:-:S06]  /*0da0*/  IMAD.WIDE R22, R23, 0x4, R12 ;  /* 0x0000000417167825 */ /* 0x000fcc00078e020c */
[----:B------:R-:W3:Y:S01]  /*0db0*/  LDG.E R22, desc[UR6][R22.64] ;  /* 0x0000000616167981 */ /* 0x000ee2000c1e1900 */
[----:B----4-:R-:W-:Y:S01]  /*0dc0*/  DFMA R16, R16, R28, R18 ;  /* 0x0000001c1010722b */ /* 0x010fe20000000012 */
[----:B------:R-:W-:-:S04]  /*0dd0*/  IMAD R19, R24, R0, R5 ;  /* 0x0000000018137224 */ /* 0x000fc800078e0205 */
[----:B------:R-:W-:-:S05]  /*0de0*/  IMAD.WIDE R18, R19, 0x4, R12 ;  /* 0x0000000413127825 */ /* 0x000fca00078e020c */
[----:B------:R-:W4:Y:S04]  /*0df0*/  LDG.E R29, desc[UR6][R18.64] ;  /* 0x00000006121d7981 */ /* 0x000f28000c1e1900 */
[----:B------:R-:W5:Y:S01]  /*0e00*/  LDG.E.64 R18, desc[UR6][R14.64+0x80] ;  /* 0x000080060e127981 */ /* 0x000f62000c1e1b00 */
[----:B---3--:R-:W2:Y:S02]  /*0e10*/  I2F.F64 R22, R22 ;  /* 0x0000001600167312 */ /* 0x008ea40000201c00 */
[----:B--2---:R-:W-:Y:S01]  /*0e20*/  DFMA R26, R20, R22, R16 ;  /* 0x00000016141a722b */ /* 0x004fe20000000010 */
[----:B------:R-:W-:-:S04]  /*0e30*/  IMAD R17, R24, R0, R11 ;  /* 0x0000000018117224 */ /* 0x000fc800078e020b */
[----:B------:R-:W-:-:S05]  /*0e40*/  IMAD.WIDE R16, R17, 0x4, R12 ;  /* 0x0000000411107825 */ /* 0x000fca00078e020c */
[----:B------:R-:W2:Y:S01]  /*0e50*/  LDG.E R10, desc[UR6][R16.64] ;  /* 0x00000006100a7981 */ /* 0x000ea2000c1e1900 */
[----:B----4-:R-:W5:Y:S03]  /*0e60*/  I2F.F64 R20, R29 ;  /* 0x0000001d00147312 */ /* 0x010f660000201c00 */
[----:B------:R-:W3:Y:S01]  /*0e70*/  LDG.E.64 R16, desc[UR6][R14.64+0x88] ;  /* 0x000088060e107981 */ /* 0x000ee2000c1e1b00 */
[----:B------:R-:W-:Y:S01]  /*0e80*/  IMAD R23, R24, R0, R9 ;  /* 0x0000000018177224 */ /* 0x000fe200078e0209 */
[----:B-----5:R-:W-:-:S03]  /*0e90*/  DFMA R20, R18, R20, R26 ;  /* 0x000000141214722b */ /* 0x020fc6000000001a */
[----:B------:R-:W-:Y:S02]  /*0ea0*/  IMAD.WIDE R18, R23, 0x4, R12 ;  /* 0x0000000417127825 */ /* 0x000fe400078e020c */
[----:B------:R-:W4:Y:S04]  /*0eb0*/  LDG.E.64 R22, desc[UR6][R14.64+0x90] ;  /* 0x000090060e167981 */ /* 0x000f28000c1e1b00 */
[----:B------:R0:W5:Y:S01]  /*0ec0*/  LDG.E R28, desc[UR6][R18.64] ;  /* 0x00000006121c7981 */ /* 0x000162000c1e1900 */
[----:B------:R-:W-:-:S05]  /*0ed0*/  VIADD R2, R2, 0x2 ;  /* 0x0000000202027836 */ /* 0x000fca0000000000 */
[----:B------:R-:W-:-:S05]  /*0ee0*/  IABS R27, R2 ;  /* 0x00000002001b7213 */ /* 0x000fca0000000000 */
[----:B------:R-:W-:-:S05]  /*0ef0*/  IMAD.HI.U32 R6, R6, R27, RZ ;  /* 0x0000001b06067227 */ /* 0x000fca00078e00ff */
[----:B------:R-:W-:-:S05]  /*0f00*/  IADD3 R6, PT, PT, -R6, RZ, RZ ;  /* 0x000000ff06067210 */ /* 0x000fca0007ffe1ff */
[----:B------:R-:W-:-:S05]  /*0f10*/  IMAD R27, R4, R6, R27 ;  /* 0x00000006041b7224 */ /* 0x000fca00078e021b */
[----:B------:R-:W-:-:S13]  /*0f20*/  ISETP.GT.U32.AND P0, PT, R4, R27, PT ;  /* 0x0000001b0400720c */ /* 0x000fda0003f04070 */
[----:B------:R-:W-:-:S04]  /*0f30*/  @!P0 IADD3 R27, PT, PT, R27, -R4, RZ ;  /* 0x800000041b1b8210 */ /* 0x000fc80007ffe0ff */
[----:B------:R-:W-:Y:S02]  /*0f40*/  ISETP.GT.U32.AND P0, PT, R4, R27, PT ;  /* 0x0000001b0400720c */ /* 0x000fe40003f04070 */
[----:B------:R-:W-:Y:S01]  /*0f50*/  ISETP.GE.AND P1, PT, R2, RZ, PT ;  /* 0x000000ff0200720c */ /* 0x000fe20003f26270 */
[----:B0-----:R-:W-:-:S10]  /*0f60*/  IMAD R19, R24, R0, R25 ;  /* 0x0000000018137224 */ /* 0x001fd400078e0219 */
[----:B------:R-:W-:Y:S01]  /*0f70*/  @!P0 IADD3 R27, PT, PT, R27, -R4, RZ ;  /* 0x800000041b1b8210 */ /* 0x000fe20007ffe0ff */
[----:B------:R-:W-:-:S04]  /*0f80*/  IMAD.WIDE R18, R19, 0x4, R12 ;  /* 0x0000000413127825 */ /* 0x000fc800078e020c */
[----:B------:R-:W-:Y:S02]  /*0f90*/  IMAD.MOV.U32 R29, RZ, RZ, R27 ;  /* 0x000000ffff1d7224 */ /* 0x000fe400078e001b */
[----:B------:R-:W4:Y:S03]  /*0fa0*/  LDG.E R18, desc[UR6][R18.64] ;  /* 0x0000000612127981 */ /* 0x000f26000c1e1900 */
[----:B------:R-:W-:-:S04]  /*0fb0*/  @!P1 IADD3 R29, PT, PT, -R29, RZ, RZ ;  /* 0x000000ff1d1d9210 */ /* 0x000fc80007ffe1ff */
[----:B------:R-:W-:-:S05]  /*0fc0*/  SEL R8, R8, R29, !P2 ;  /* 0x0000001d08087207 */ /* 0x000fca0005000000 */
[----:B------:R-:W-:-:S04]  /*0fd0*/  IMAD R7, R8, R0, R7 ;  /* 0x0000000008077224 */ /* 0x000fc800078e0207 */
[----:B------:R-:W-:-:S04]  /*0fe0*/  IMAD.WIDE R6, R7, 0x4, R12 ;  /* 0x0000000407067825 */ /* 0x000fc800078e020c */
[----:B------:R-:W-:Y:S02]  /*0ff0*/  IMAD R5, R8, R0, R5 ;  /* 0x0000000008057224 */ /* 0x000fe400078e0205 */
[----:B------:R-:W4:Y:S02]  /*1000*/  LDG.E R6, desc[UR6][R6.64] ;  /* 0x0000000606067981 */ /* 0x000f24000c1e1900 */
[----:B------:R-:W-:-:S04]  /*1010*/  IMAD.WIDE R4, R5, 0x4, R12 ;  /* 0x0000000405047825 */ /* 0x000fc800078e020c */
[----:B------:R-:W-:Y:S01]  /*1020*/  IMAD R11, R8, R0, R11 ;  /* 0x00000000080b7224 */ /* 0x000fe200078e020b */
[----:B------:R0:W4:Y:S03]  /*1030*/  LDG.E R2, desc[UR6][R4.64] ;  /* 0x0000000604027981 */ /* 0x000126000c1e1900 */
[----:B0-----:R-:W-:-:S06]  /*1040*/  IMAD.WIDE R4, R11, 0x4, R12 ;  /* 0x000000040b047825 */ /* 0x001fcc00078e020c */
[----:B------:R-:W4:Y:S01]  /*1050*/  LDG.E R4, desc[UR6][R4.64] ;  /* 0x0000000604047981 */ /* 0x000f22000c1e1900 */
[----:B------:R-:W-:-:S04]  /*1060*/  IMAD R25, R8, R0, R25 ;  /* 0x0000000008197224 */ /* 0x000fc800078e0219 */
[----:B------:R-:W-:-:S05]  /*1070*/  IMAD.WIDE R24, R25, 0x4, R12 ;  /* 0x0000000419187825 */ /* 0x000fca00078e020c */
[----:B------:R-:W4:Y:S04]  /*1080*/  LDG.E R7, desc[UR6][R24.64] ;  /* 0x0000000618077981 */ /* 0x000f28000c1e1900 */
[----:B------:R-:W4:Y:S01]  /*1090*/  LDG.E.64 R24, desc[UR6][R14.64+0xb8] ;  /* 0x0000b8060e187981 */ /* 0x000f22000c1e1b00 */
[----:B--2---:R0:W3:Y:S03]  /*10a0*/  I2F.F64 R26, R10 ;  /* 0x0000000a001a7312 */ /* 0x0040e60000201c00 */
[----:B0-----:R-:W2:Y:S01]  /*10b0*/  LDG.E.64 R10, desc[UR6][R14.64+0xa0] ;  /* 0x0000a0060e0a7981 */ /* 0x001ea2000c1e1b00 */
[----:B---3--:R-:W-:-:S03]  /*10c0*/  DFMA R16, R16, R26, R20 ;  /* 0x0000001a1010722b */ /* 0x008fc60000000014 */
[----:B------:R-:W3:Y:S01]  /*10d0*/  LDG.E.64 R20, desc[UR6][R14.64+0x98] ;  /* 0x000098060e147981 */ /* 0x000ee2000c1e1b00 */
[----:B------:R-:W-:-:S03]  /*10e0*/  IMAD R27, R8, R0, R9 ;  /* 0x00000000081b7224 */ /* 0x000fc600078e0209 */
[----:B------:R-:W2:Y:S01]  /*10f0*/  LDG.E.64 R8, desc[UR6][R14.64+0xa8] ;  /* 0x0000a8060e087981 */ /* 0x000ea2000c1e1b00 */
[----:B------:R-:W-:-:S06]  /*1100*/  IMAD.WIDE R26, R27, 0x4, R12 ;  /* 0x000000041b1a7825 */ /* 0x000fcc00078e020c */
[----:B------:R-:W2:Y:S01]  /*1110*/  LDG.E R26, desc[UR6][R26.64] ;  /* 0x000000061a1a7981 */ /* 0x000ea2000c1e1900 */
[----:B-----5:R-:W4:Y:S02]  /*1120*/  I2F.F64 R28, R28 ;  /* 0x0000001c001c7312 */ /* 0x020f240000201c00 */
[----:B----4-:R-:W-:Y:S01]  /*1130*/  DFMA R16, R22, R28, R16 ;  /* 0x0000001c1610722b */ /* 0x010fe20000000010 */
[----:B------:R-:W4:Y:S04]  /*1140*/  LDG.E.64 R22, desc[UR6][R14.64+0xb0] ;  /* 0x0000b0060e167981 */ /* 0x000f28000c1e1b00 */
[----:B------:R-:W5:Y:S01]  /*1150*/  LDG.E.64 R28, desc[UR6][R14.64+0xc0] ;  /* 0x0000c0060e1c7981 */ /* 0x000f62000c1e1b00 */
[----:B------:R-:W3:Y:S01]  /*1160*/  I2F.F64 R18, R18 ;  /* 0x0000001200127312 */ /* 0x000ee20000201c00 */
[----:B------:R-:W-:Y:S01]  /*1170*/  UMOV UR8, 0xeb1c432d ;  /* 0xeb1c432d00087882 */ /* 0x000fe20000000000 */
[----:B------:R-:W-:-:S06]  /*1180*/  UMOV UR9, 0x3f1a36e2 ;  /* 0x3f1a36e200097882 */ /* 0x000fcc0000000000 */
[----:B------:R-:W-:Y:S01]  /*1190*/  I2F.F64 R4, R4 ;  /* 0x0000000400047312 */ /* 0x000fe20000201c00 */
[----:B---3--:R-:W-:-:S07]  /*11a0*/  DFMA R16, R20, R18, R16 ;  /* 0x000000121410722b */ /* 0x008fce0000000010 */
[----:B------:R-:W2:Y:S08]  /*11b0*/  I2F.F64 R20, R6 ;  /* 0x0000000600147312 */ /* 0x000eb00000201c00 */
[----:B------:R-:W0:Y:S01]  /*11c0*/  I2F.F64 R18, R2 ;  /* 0x0000000200127312 */ /* 0x000e220000201c00 */
[----:B--2---:R-:W-:-:S07]  /*11d0*/  DFMA R10, R10, R20, R16 ;  /* 0x000000140a0a722b */ /* 0x004fce0000000010 */
[----:B------:R-:W1:Y:S01]  /*11e0*/  I2F.F64 R26, R26 ;  /* 0x0000001a001a7312 */ /* 0x000e620000201c00 */
[----:B0-----:R-:W-:-:S07]  /*11f0*/  DFMA R8, R8, R18, R10 ;  /* 0x000000120808722b */ /* 0x001fce000000000a */
[----:B------:R-:W5:Y:S01]  /*1200*/  I2F.F64 R10, R7 ;  /* 0x00000007000a7312 */ /* 0x000f620000201c00 */
[----:B----4-:R-:W-:-:S08]  /*1210*/  DFMA R8, R22, R4, R8 ;  /* 0x000000041608722b */ /* 0x010fd00000000008 */
[----:B-1----:R-:W-:-:S08]  /*1220*/  DFMA R8, R24, R26, R8 ;  /* 0x0000001a1808722b */ /* 0x002fd00000000008 */
[----:B-----5:R-:W-:-:S08]  /*1230*/  DFMA R8, R28, R10, R8 ;  /* 0x0000000a1c08722b */ /* 0x020fd00000000008 */
[----:B------:R-:W-:-:S14]  /*1240*/  DSETP.GEU.AND P0, PT, |R8|, UR8, PT ;  /* 0x0000000808007e2a */ /* 0x000fdc000bf0e200 */
[----:B------:R-:W-:Y:S05]  /*1250*/  @P0 BRA `(.L_x_0) ;  /* 0x00000000001c0947 */ /* 0x000fea0003800000 */
[----:B------:R-:W-:Y:S02]  /*1260*/  IMAD R5, R0, UR4, R3 ;  /* 0x0000000400057c24 */ /* 0x000fe4000f8e0203 */
[----:B------:R-:W0:Y:S02]  /*1270*/  LDC.64 R2, c[0x0][0x388] ;  /* 0x0000e200ff027b82 */ /* 0x000e240000000a00 */
[----:B------:R-:W-:-:S06]  /*1280*/  IMAD.WIDE R12, R5, 0x4, R12 ;  /* 0x00000004050c7825 */ /* 0x000fcc00078e020c */
[----:B------:R-:W2:Y:S01]  /*1290*/  LDG.E R13, desc[UR6][R12.64] ;  /* 0x000000060c0d7981 */ /* 0x000ea2000c1e1900 */
[----:B0-----:R-:W-:-:S05]  /*12a0*/  IMAD.WIDE R2, R5, 0x4, R2 ;  /* 0x0000000405027825 */ /* 0x001fca00078e0202 */
[----:B--2---:R-:W-:Y:S01]  /*12b0*/  STG.E desc[UR6][R2.64], R13 ;  /* 0x0000000d02007986 */ /* 0x004fe2000c101906 */
[----:B------:R-:W-:Y:S05]  /*12c0*/  EXIT ;  /* 0x000000000000794d */ /* 0x000fea0003800000 */
.L_x_0:
[----:B------:R-:W-:-:S14]  /*12d0*/  DSETP.GEU.AND P0, PT, R8, RZ, PT ;  /* 0x000000ff0800722a */ /* 0x000fdc0003f0e000 */
[----:B------:R-:W0:Y:S01]  /*12e0*/  @!P0 LDC.64 R4, c[0x0][0x388] ;  /* 0x0000e200ff048b82 */ /* 0x000e220000000a00 */
[----:B------:R-:W-:Y:S01]  /*12f0*/  @!P0 IMAD R9, R0, UR4, R3 ;  /* 0x0000000400098c24 */ /* 0x000fe2000f8e0203 */
[----:B------:R-:W-:-:S03]  /*1300*/  @!P0 MOV R7, 0xffffffff ;  /* 0xffffffff00078802 */ /* 0x000fc60000000f00 */
[----:B0-----:R-:W-:-:S05]  /*1310*/  @!P0 IMAD.WIDE R4, R9, 0x4, R4 ;  /* 0x0000000409048825 */ /* 0x001fca00078e0204 */
[----:B------:R0:W-:Y:S01]  /*1320*/  @!P0 STG.E desc[UR6][R4.64], R7 ;  /* 0x0000000704008986 */ /* 0x0001e2000c101906 */
[----:B------:R-:W-:Y:S05]  /*1330*/  @!P0 EXIT ;  /* 0x000000000000894d */ /* 0x000fea0003800000 */
[----:B0-----:R-:W0:Y:S01]  /*1340*/  LDC.64 R4, c[0x0][0x388] ;  /* 0x0000e200ff047b82 */ /* 0x001e220000000a00 */
[----:B------:R-:W-:Y:S01]  /*1350*/  IMAD R7, R0, UR4, R3 ;  /* 0x0000000400077c24 */ /* 0x000fe2000f8e0203 */
[----:B------:R-:W-:-:S03]  /*1360*/  MOV R3, 0x1 ;  /* 0x0000000100037802 */ /* 0x000fc60000000f00 */
[----:B0-----:R-:W-:-:S05]  /*1370*/  IMAD.WIDE R4, R7, 0x4, R4 ;  /* 0x0000000407047825 */ /* 0x001fca00078e0204 */
[----:B------:R-:W-:Y:S01]  /*1380*/  STG.E desc[UR6][R4.64], R3 ;  /* 0x0000000304007986 */ /* 0x000fe2000c101906 */
[----:B------:R-:W-:Y:S05]  /*1390*/  EXIT ;  /* 0x000000000000794d */ /* 0x000fea0003800000 */
.L_x_1:
[----:B------:R-:W-:-:S00]  /*13a0*/  BRA `(.L_x_1) ;  /* 0xfffffffc00fc7947 */ /* 0x000fc0000383ffff */
[----:B------:R-:W-:-:S00]  /*13b0*/  NOP ;  /* 0x0000000000007918 */ /* 0x000fc00000000000 */
        /* <DEDUP_REMOVED lines=12> */
.L_x_2:


//--------------------- .nv.shared.reserved.0     --------------------------
	.section	.nv.shared.reserved.0,"aw",@nobits
	.weak		__nv_reservedSMEM_offset_0_alias
	.size		__nv_reservedSMEM_offset_0_alias, 0, 64
	.other		__nv_reservedSMEM_offset_0_alias,@"STO_CUDA_RESERVED_SHARED STV_DEFAULT"
__nv_reservedSMEM_offset_0_alias:
	.zero		0
	.zero		64


//--------------------- .nv.constant0._Z20kernelCalcNewLatticePiS_Pdi --------------------------
	.section	.nv.constant0._Z20kernelCalcNewLatticePiS_Pdi,"a",@progbits
	.sectionflags	@""
	.align	4
.nv.constant0._Z20kernelCalcNewLatticePiS_Pdi:
	.zero		924


//--------------------- SYMBOLS --------------------------

	.type		.nv.reservedSmem.offset0,@object
	.size		.nv.reservedSmem.offset0,0x4
